	.headerflags	@"EF_CUDA_TEXMODE_UNIFIED EF_CUDA_64BIT_ADDRESS EF_CUDA_ACCELERATORS EF_CUDA_SM90 EF_CUDA_VIRTUAL_SM(EF_CUDA_SM90)"
	.elftype	@"ET_EXEC"


//--------------------- .nv.info                  --------------------------
	.section	.nv.info,"",@"SHT_CUDA_INFO"
	.align	4


	//----- nvinfo : EIATTR_REGCOUNT
	.align		4
        /*0000*/ 	.byte	0x04, 0x2f
        /*0002*/ 	.short	(.L_1 - .L_0)
	.align		4
.L_0:
        /*0004*/ 	.word	index@(triton_poi_fused__unsafe_index_add_mul_sub_31)
        /*0008*/ 	.word	0x00000030


	//----- nvinfo : EIATTR_MIN_STACK_SIZE
	.align		4
.L_1:
        /*000c*/ 	.byte	0x04, 0x12
        /*000e*/ 	.short	(.L_3 - .L_2)
	.align		4
.L_2:
        /*0010*/ 	.word	index@(triton_poi_fused__unsafe_index_add_mul_sub_31)
        /*0014*/ 	.word	0x00000000


	//----- nvinfo : EIATTR_FRAME_SIZE
	.align		4
.L_3:
        /*0018*/ 	.byte	0x04, 0x11
        /*001a*/ 	.short	(.L_5 - .L_4)
	.align		4
.L_4:
        /*001c*/ 	.word	index@(triton_poi_fused__unsafe_index_add_mul_sub_31)
        /*0020*/ 	.word	0x00000000


	//----- nvinfo : EIATTR_MIN_STACK_SIZE
	.align		4
.L_5:
        /*0024*/ 	.byte	0x04, 0x12
        /*0026*/ 	.short	(.L_7 - .L_6)
	.align		4
.L_6:
        /*0028*/ 	.word	index@(triton_poi_fused__unsafe_index_add_mul_sub_31)
        /*002c*/ 	.word	0x00000000
.L_7:


//--------------------- .nv.info.triton_poi_fused__unsafe_index_add_mul_sub_31 --------------------------
	.section	.nv.info.triton_poi_fused__unsafe_index_add_mul_sub_31,"",@"SHT_CUDA_INFO"
	.sectionflags	@""
	.align	4


	//----- nvinfo : EIATTR_CUDA_API_VERSION
	.align		4
        /*0000*/ 	.byte	0x04, 0x37
        /*0002*/ 	.short	(.L_9 - .L_8)
.L_8:
        /*0004*/ 	.word	0x0000007c


	//----- nvinfo : EIATTR_KPARAM_INFO
	.align		4
.L_9:
        /*0008*/ 	.byte	0x04, 0x17
        /*000a*/ 	.short	(.L_11 - .L_10)
.L_10:
        /*000c*/ 	.word	0x00000000
        /*0010*/ 	.short	0x0009
        /*0012*/ 	.short	0x0044
        /*0014*/ 	.byte	0x00, 0xf0, 0x11, 0x00


	//----- nvinfo : EIATTR_KPARAM_INFO
	.align		4
.L_11:
        /*0018*/ 	.byte	0x04, 0x17
        /*001a*/ 	.short	(.L_13 - .L_12)
.L_12:
        /*001c*/ 	.word	0x00000000
        /*0020*/ 	.short	0x0008
        /*0022*/ 	.short	0x0040
        /*0024*/ 	.byte	0x00, 0xf0, 0x11, 0x00


	//----- nvinfo : EIATTR_KPARAM_INFO
	.align		4
.L_13:
        /*0028*/ 	.byte	0x04, 0x17
        /*002a*/ 	.short	(.L_15 - .L_14)
.L_14:
        /*002c*/ 	.word	0x00000000
        /*0030*/ 	.short	0x0007
        /*0032*/ 	.short	0x0038
        /*0034*/ 	.byte	0x00, 0xf4, 0x21, 0x00


	//----- nvinfo : EIATTR_KPARAM_INFO
	.align		4
.L_15:
        /*0038*/ 	.byte	0x04, 0x17
        /*003a*/ 	.short	(.L_17 - .L_16)
.L_16:
        /*003c*/ 	.word	0x00000000
        /*0040*/ 	.short	0x0006
        /*0042*/ 	.short	0x0030
        /*0044*/ 	.byte	0x00, 0xf4, 0x21, 0x00


	//----- nvinfo : EIATTR_KPARAM_INFO
	.align		4
.L_17:
        /*0048*/ 	.byte	0x04, 0x17
        /*004a*/ 	.short	(.L_19 - .L_18)
.L_18:
        /*004c*/ 	.word	0x00000000
        /*0050*/ 	.short	0x0005
        /*0052*/ 	.short	0x0028
        /*0054*/ 	.byte	0x00, 0xf4, 0x21, 0x00


	//----- nvinfo : EIATTR_KPARAM_INFO
	.align		4
.L_19:
        /*0058*/ 	.byte	0x04, 0x17
        /*005a*/ 	.short	(.L_21 - .L_20)
.L_20:
        /*005c*/ 	.word	0x00000000
        /*0060*/ 	.short	0x0004
        /*0062*/ 	.short	0x0020
        /*0064*/ 	.byte	0x00, 0xf4, 0x21, 0x00


	//----- nvinfo : EIATTR_KPARAM_INFO
	.align		4
.L_21:
        /*0068*/ 	.byte	0x04, 0x17
        /*006a*/ 	.short	(.L_23 - .L_22)
.L_22:
        /*006c*/ 	.word	0x00000000
        /*0070*/ 	.short	0x0003
        /*0072*/ 	.short	0x0018
        /*0074*/ 	.byte	0x00, 0xf4, 0x21, 0x00


	//----- nvinfo : EIATTR_KPARAM_INFO
	.align		4
.L_23:
        /*0078*/ 	.byte	0x04, 0x17
        /*007a*/ 	.short	(.L_25 - .L_24)
.L_24:
        /*007c*/ 	.word	0x00000000
        /*0080*/ 	.short	0x0002
        /*0082*/ 	.short	0x0010
        /*0084*/ 	.byte	0x00, 0xf4, 0x21, 0x00


	//----- nvinfo : EIATTR_KPARAM_INFO
	.align		4
.L_25:
        /*0088*/ 	.byte	0x04, 0x17
        /*008a*/ 	.short	(.L_27 - .L_26)
.L_26:
        /*008c*/ 	.word	0x00000000
        /*0090*/ 	.short	0x0001
        /*0092*/ 	.short	0x0008
        /*0094*/ 	.byte	0x00, 0xf4, 0x21, 0x00


	//----- nvinfo : EIATTR_KPARAM_INFO
	.align		4
.L_27:
        /*0098*/ 	.byte	0x04, 0x17
        /*009a*/ 	.short	(.L_29 - .L_28)
.L_28:
        /*009c*/ 	.word	0x00000000
        /*00a0*/ 	.short	0x0000
        /*00a2*/ 	.short	0x0000
        /*00a4*/ 	.byte	0x00, 0xf4, 0x21, 0x00


	//----- nvinfo : EIATTR_SPARSE_MMA_MASK
	.align		4
.L_29:
        /*00a8*/ 	.byte	0x03, 0x50
        /*00aa*/ 	.short	0x0000


	//----- nvinfo : EIATTR_MAXREG_COUNT
	.align		4
        /*00ac*/ 	.byte	0x03, 0x1b
        /*00ae*/ 	.short	0x00ff


	//----- nvinfo : EIATTR_EXIT_INSTR_OFFSETS
	.align		4
        /*00b0*/ 	.byte	0x04, 0x1c
        /*00b2*/ 	.short	(.L_31 - .L_30)


	//   ....[0]....
.L_30:
        /*00b4*/ 	.word	0x00000ee0


	//   ....[1]....
        /*00b8*/ 	.word	0x00000f00


	//----- nvinfo : EIATTR_REQNTID
	.align		4
.L_31:
        /*00bc*/ 	.byte	0x04, 0x10
        /*00be*/ 	.short	(.L_33 - .L_32)
.L_32:
        /*00c0*/ 	.word	0x00000080
        /*00c4*/ 	.word	0x00000001
        /*00c8*/ 	.word	0x00000001


	//----- nvinfo : EIATTR_CBANK_PARAM_SIZE
	.align		4
.L_33:
        /*00cc*/ 	.byte	0x03, 0x19
        /*00ce*/ 	.short	0x0048


	//----- nvinfo : EIATTR_PARAM_CBANK
	.align		4
        /*00d0*/ 	.byte	0x04, 0x0a
        /*00d2*/ 	.short	(.L_35 - .L_34)
	.align		4
.L_34:
        /*00d4*/ 	.word	index@(.nv.constant0.triton_poi_fused__unsafe_index_add_mul_sub_31)
        /*00d8*/ 	.short	0x0210
        /*00da*/ 	.short	0x0048


	//----- nvinfo : EIATTR_SW_WAR
	.align		4
.L_35:
        /*00dc*/ 	.byte	0x04, 0x36
        /*00de*/ 	.short	(.L_37 - .L_36)
.L_36:
        /*00e0*/ 	.word	0x00000008
.L_37:


//--------------------- .nv.callgraph             --------------------------
	.section	.nv.callgraph,"",@"SHT_CUDA_CALLGRAPH"
	.align	4
	.sectionentsize	8
	.align		4
        /*0000*/ 	.word	0x00000000
	.align		4
        /*0004*/ 	.word	0xffffffff
	.align		4
        /*0008*/ 	.word	0x00000000
	.align		4
        /*000c*/ 	.word	0xfffffffe
	.align		4
        /*0010*/ 	.word	0x00000000
	.align		4
        /*0014*/ 	.word	0xfffffffd
	.align		4
        /*0018*/ 	.word	0x00000000
	.align		4
        /*001c*/ 	.word	0xfffffffc


//--------------------- .text.triton_poi_fused__unsafe_index_add_mul_sub_31 --------------------------
	.section	.text.triton_poi_fused__unsafe_index_add_mul_sub_31,"ax",@progbits
	.align	128
        .global         triton_poi_fused__unsafe_index_add_mul_sub_31
        .type           triton_poi_fused__unsafe_index_add_mul_sub_31,@function
        .size           triton_poi_fused__unsafe_index_add_mul_sub_31,(.L_x_1 - triton_poi_fused__unsafe_index_add_mul_sub_31)
        .other          triton_poi_fused__unsafe_index_add_mul_sub_31,@"STO_CUDA_ENTRY STV_DEFAULT"
triton_poi_fused__unsafe_index_add_mul_sub_31:
.text.triton_poi_fused__unsafe_index_add_mul_sub_31:
[----:B------:R-:W0:Y:S01]  /*0000*/  LDC R1, c[0x0][0x28] ;  /* 0x00000a00ff017b82 */ /* 0x000e220000000800 */
[----:B------:R-:W1:Y:S07]  /*0010*/  S2R R14, SR_TID.X ;  /* 0x00000000000e7919 */ /* 0x000e6e0000002100 */
[----:B------:R-:W2:Y:S01]  /*0020*/  S2UR UR4, SR_CTAID.X ;  /* 0x00000000000479c3 */ /* 0x000ea20000002500 */
[----:B------:R-:W-:-:S07]  /*0030*/  CS2R R4, SRZ ;  /* 0x0000000000047805 */ /* 0x000fce000001ff00 */
[----:B------:R-:W3:Y:S08]  /*0040*/  LDC.64 R18, c[0x0][0x210] ;  /* 0x00008400ff127b82 */ /* 0x000ef00000000a00 */
[----:B------:R-:W4:Y:S01]  /*0050*/  LDC.64 R8, c[0x0][0x218] ;  /* 0x00008600ff087b82 */ /* 0x000f220000000a00 */
[----:B--2---:R-:W-:-:S07]  /*0060*/  USHF.L.U32 UR4, UR4, 0x4, URZ ;  /* 0x0000000404047899 */ /* 0x004fce000800063f */
[----:B------:R-:W2:Y:S01]  /*0070*/  LDC.64 R20, c[0x0][0x228] ;  /* 0x00008a00ff147b82 */ /* 0x000ea20000000a00 */
[----:B-1----:R-:W-:-:S07]  /*0080*/  SHF.R.U32.HI R31, RZ, 0x4, R14 ;  /* 0x00000004ff1f7819 */ /* 0x002fce000001160e */
[----:B------:R-:W1:Y:S01]  /*0090*/  LDC.64 R16, c[0x0][0x238] ;  /* 0x00008e00ff107b82 */ /* 0x000e620000000a00 */
[----:B------:R-:W-:-:S04]  /*00a0*/  SGXT.U32 R31, R31, 0x3 ;  /* 0x000000031f1f781a */ /* 0x000fc80000000000 */
[----:B------:R-:W-:Y:S01]  /*00b0*/  LOP3.LUT R31, R31, UR4, RZ, 0xfc, !PT ;  /* 0x000000041f1f7c12 */ /* 0x000fe2000f8efcff */
[----:B------:R-:W-:-:S03]  /*00c0*/  ULDC.64 UR4, c[0x0][0x208] ;  /* 0x0000820000047ab9 */ /* 0x000fc60000000a00 */
[C---:B------:R-:W-:Y:S01]  /*00d0*/  ISETP.GE.AND P0, PT, R31.reuse, 0x16261, PT ;  /* 0x000162611f00780c */ /* 0x040fe20003f06270 */
[----:B------:R-:W-:-:S05]  /*00e0*/  IMAD.HI R0, R31, 0x7f807f81, RZ ;  /* 0x7f807f811f007827 */ /* 0x000fca00078e02ff */
[----:B------:R-:W-:-:S04]  /*00f0*/  SHF.R.U32.HI R3, RZ, 0x1f, R0 ;  /* 0x0000001fff037819 */ /* 0x000fc80000011600 */
[----:B------:R-:W-:Y:S02]  /*0100*/  LEA.HI.SX32 R0, R0, R3, 0x19 ;  /* 0x0000000300007211 */ /* 0x000fe400078fcaff */
[----:B------:R-:W-:-:S03]  /*0110*/  CS2R R2, SRZ ;  /* 0x0000000000027805 */ /* 0x000fc6000001ff00 */
[C---:B------:R-:W-:Y:S02]  /*0120*/  IMAD R39, R0.reuse, -0x101, R31 ;  /* 0xfffffeff00277824 */ /* 0x040fe400078e021f */
[----:B---3--:R-:W-:-:S04]  /*0130*/  IMAD.WIDE R22, R0, 0x8, R18 ;  /* 0x0000000800167825 */ /* 0x008fc800078e0212 */
[----:B----4-:R-:W-:Y:S01]  /*0140*/  IMAD.WIDE R24, R39, 0x8, R8 ;  /* 0x0000000827187825 */ /* 0x010fe200078e0208 */
[----:B------:R3:W4:Y:S01]  /*0150*/  @!P0 LDG.E.EL.64 R2, desc[UR4][R22.64] ;  /* 0x0000000416028981 */ /* 0x000722000c2e1b00 */
[----:B------:R-:W-:-:S03]  /*0160*/  CS2R R10, SRZ ;  /* 0x00000000000a7805 */ /* 0x000fc6000001ff00 */
[----:B------:R5:W4:Y:S01]  /*0170*/  @!P0 LDG.E.EL.64 R4, desc[UR4][R24.64] ;  /* 0x0000000418048981 */ /* 0x000b22000c2e1b00 */
[----:B--2---:R-:W-:Y:S01]  /*0180*/  IMAD.WIDE R26, R39, 0x8, R20 ;  /* 0x00000008271a7825 */ /* 0x004fe200078e0214 */
[----:B------:R-:W-:Y:S02]  /*0190*/  LOP3.LUT R12, R31, 0x8, RZ, 0xfc, !PT ;  /* 0x000000081f0c7812 */ /* 0x000fe400078efcff */
[----:B------:R-:W-:Y:S02]  /*01a0*/  CS2R R6, SRZ ;  /* 0x0000000000067805 */ /* 0x000fe4000001ff00 */
[----:B------:R2:W4:Y:S01]  /*01b0*/  @!P0 LDG.E.EL.64 R10, desc[UR4][R26.64] ;  /* 0x000000041a0a8981 */ /* 0x000522000c2e1b00 */
[----:B-1----:R-:W-:-:S04]  /*01c0*/  IMAD.WIDE R28, R0, 0x8, R16 ;  /* 0x00000008001c7825 */ /* 0x002fc800078e0210 */
[C---:B------:R-:W-:Y:S01]  /*01d0*/  IMAD.HI R13, R12.reuse, 0x7f807f81, RZ ;  /* 0x7f807f810c0d7827 */ /* 0x040fe200078e02ff */
[----:B------:R1:W4:Y:S01]  /*01e0*/  @!P0 LDG.E.EL.64 R6, desc[UR4][R28.64] ;  /* 0x000000041c068981 */ /* 0x000322000c2e1b00 */
[----:B------:R-:W-:Y:S02]  /*01f0*/  ISETP.GE.AND P1, PT, R12, 0x16261, PT ;  /* 0x000162610c00780c */ /* 0x000fe40003f26270 */
[----:B---3--:R-:W-:Y:S02]  /*0200*/  CS2R R22, SRZ ;  /* 0x0000000000167805 */ /* 0x008fe4000001ff00 */
[----:B------:R-:W-:-:S04]  /*0210*/  SHF.R.U32.HI R30, RZ, 0x1f, R13 ;  /* 0x0000001fff1e7819 */ /* 0x000fc8000001160d */
[----:B-----5:R-:W-:-:S05]  /*0220*/  LEA.HI.SX32 R25, R13, R30, 0x19 ;  /* 0x0000001e0d197211 */ /* 0x020fca00078fcaff */
[----:B--2---:R-:W-:Y:S01]  /*0230*/  IMAD.WIDE R26, R25, 0x8, R18 ;  /* 0x00000008191a7825 */ /* 0x004fe200078e0212 */
[----:B------:R-:W-:-:S03]  /*0240*/  CS2R R18, SRZ ;  /* 0x0000000000127805 */ /* 0x000fc6000001ff00 */
[----:B------:R-:W-:Y:S01]  /*0250*/  IMAD R15, R25, -0x101, R12 ;  /* 0xfffffeff190f7824 */ /* 0x000fe200078e020c */
[----:B------:R-:W2:Y:S03]  /*0260*/  @!P1 LDG.E.EL.64 R22, desc[UR4][R26.64] ;  /* 0x000000041a169981 */ /* 0x000ea6000c2e1b00 */
[----:B------:R-:W-:Y:S01]  /*0270*/  IMAD.WIDE R32, R15, 0x8, R8 ;  /* 0x000000080f207825 */ /* 0x000fe200078e0208 */
[----:B------:R-:W-:-:S03]  /*0280*/  CS2R R8, SRZ ;  /* 0x0000000000087805 */ /* 0x000fc6000001ff00 */
[----:B------:R-:W-:Y:S01]  /*0290*/  IMAD.WIDE R34, R15, 0x8, R20 ;  /* 0x000000080f227825 */ /* 0x000fe200078e0214 */
[----:B------:R-:W3:Y:S04]  /*02a0*/  @!P1 LDG.E.EL.64 R18, desc[UR4][R32.64] ;  /* 0x0000000420129981 */ /* 0x000ee8000c2e1b00 */
[----:B------:R-:W5:Y:S01]  /*02b0*/  @!P1 LDG.E.EL.64 R8, desc[UR4][R34.64] ;  /* 0x0000000422089981 */ /* 0x000f62000c2e1b00 */
[----:B------:R-:W-:Y:S01]  /*02c0*/  CS2R R20, SRZ ;  /* 0x0000000000147805 */ /* 0x000fe2000001ff00 */
[----:B------:R-:W-:Y:S01]  /*02d0*/  IMAD.WIDE R36, R25, 0x8, R16 ;  /* 0x0000000819247825 */ /* 0x000fe200078e0210 */
[----:B-1----:R-:W1:Y:S01]  /*02e0*/  S2R R29, SR_CTAID.Y ;  /* 0x00000000001d7919 */ /* 0x002e620000002600 */
[----:B------:R-:W1:Y:S03]  /*02f0*/  LDC.64 R16, c[0x0][0x230] ;  /* 0x00008c00ff107b82 */ /* 0x000e660000000a00 */
[----:B------:R1:W3:Y:S01]  /*0300*/  @!P1 LDG.E.EL.64 R20, desc[UR4][R36.64] ;  /* 0x0000000424149981 */ /* 0x0002e2000c2e1b00 */
[----:B------:R-:W-:-:S04]  /*0310*/  SHF.L.U32 R14, R14, 0x2, RZ ;  /* 0x000000020e0e7819 */ /* 0x000fc800000006ff */
[----:B------:R-:W-:Y:S01]  /*0320*/  LOP3.LUT R14, R14, 0x3c, RZ, 0xc0, !PT ;  /* 0x0000003c0e0e7812 */ /* 0x000fe200078ec0ff */
[----:B-1----:R-:W1:Y:S01]  /*0330*/  LDC.64 R36, c[0x0][0x240] ;  /* 0x00009000ff247b82 */ /* 0x002e620000000a00 */
[----:B0-----:R-:W-:-:S04]  /*0340*/  IMAD.WIDE R38, R39, 0x4, R16 ;  /* 0x0000000427267825 */ /* 0x001fc800078e0210 */
[----:B------:R-:W-:Y:S01]  /*0350*/  IMAD.WIDE R16, R15, 0x4, R16 ;  /* 0x000000040f107825 */ /* 0x000fe200078e0210 */
[----:B------:R-:W-:Y:S02]  /*0360*/  LEA R29, R29, R14, 0x6 ;  /* 0x0000000e1d1d7211 */ /* 0x000fe400078e30ff */
[----:B------:R-:W0:Y:S03]  /*0370*/  LDC.64 R14, c[0x0][0x220] ;  /* 0x00008800ff0e7b82 */ /* 0x000e260000000a00 */
[----:B------:R-:W-:Y:S01]  /*0380*/  IMAD.HI R30, R29, 0x2aaaaaab, RZ ;  /* 0x2aaaaaab1d1e7827 */ /* 0x000fe200078e02ff */
[----:B------:R-:W-:-:S10]  /*0390*/  HFMA2.MMA R28, -RZ, RZ, 0, 0 ;  /* 0x00000000ff1c7435 */ /* 0x000fd400000001ff */
[----:B------:R-:W5:Y:S01]  /*03a0*/  @!P1 LDG.E.EL R28, desc[UR4][R16.64] ;  /* 0x00000004101c9981 */ /* 0x000f62000c2e1900 */
[----:B----4-:R-:W-:Y:S02]  /*03b0*/  IADD3 R41, P4, R2, 0x28, RZ ;  /* 0x0000002802297810 */ /* 0x010fe40007f9e0ff */
[----:B------:R-:W-:Y:S02]  /*03c0*/  IADD3 R13, P2, R4, 0x28, RZ ;  /* 0x00000028040d7810 */ /* 0x000fe40007f5e0ff */
[----:B------:R-:W-:Y:S02]  /*03d0*/  IADD3.X R27, RZ, R3, RZ, P4, !PT ;  /* 0x00000003ff1b7210 */ /* 0x000fe400027fe4ff */
[----:B------:R-:W-:Y:S02]  /*03e0*/  ISETP.GE.AND P4, PT, R5, RZ, PT ;  /* 0x000000ff0500720c */ /* 0x000fe40003f86270 */
[----:B------:R-:W-:Y:S02]  /*03f0*/  ISETP.GE.AND P3, PT, R3, RZ, PT ;  /* 0x000000ff0300720c */ /* 0x000fe40003f66270 */
[----:B------:R-:W-:-:S02]  /*0400*/  IADD3.X R35, RZ, R5, RZ, P2, !PT ;  /* 0x00000005ff237210 */ /* 0x000fc400017fe4ff */
[----:B------:R-:W-:Y:S02]  /*0410*/  SEL R13, R13, R4, !P4 ;  /* 0x000000040d0d7207 */ /* 0x000fe40006000000 */
[----:B------:R-:W-:Y:S02]  /*0420*/  SEL R33, R41, R2, !P3 ;  /* 0x0000000229217207 */ /* 0x000fe40005800000 */
[----:B------:R-:W-:Y:S02]  /*0430*/  SEL R27, R27, R3, !P3 ;  /* 0x000000031b1b7207 */ /* 0x000fe40005800000 */
[----:B------:R-:W-:Y:S02]  /*0440*/  SEL R4, R35, R5, !P4 ;  /* 0x0000000523047207 */ /* 0x000fe40006000000 */
[----:B------:R-:W-:Y:S02]  /*0450*/  IADD3 R35, P3, R10, 0x28, RZ ;  /* 0x000000280a237810 */ /* 0x000fe40007f7e0ff */
[----:B------:R-:W-:-:S02]  /*0460*/  ISETP.GE.AND P2, PT, R11, RZ, PT ;  /* 0x000000ff0b00720c */ /* 0x000fc40003f46270 */
[----:B------:R-:W-:-:S04]  /*0470*/  IADD3.X R5, RZ, R11, RZ, P3, !PT ;  /* 0x0000000bff057210 */ /* 0x000fc80001ffe4ff */
[----:B------:R-:W-:Y:S02]  /*0480*/  SEL R24, R5, R11, !P2 ;  /* 0x0000000b05187207 */ /* 0x000fe40005000000 */
[----:B------:R-:W-:Y:S02]  /*0490*/  IADD3 R5, P3, R6, 0x28, RZ ;  /* 0x0000002806057810 */ /* 0x000fe40007f7e0ff */
[----:B------:R-:W-:Y:S02]  /*04a0*/  CS2R R2, SRZ ;  /* 0x0000000000027805 */ /* 0x000fe4000001ff00 */
[----:B------:R-:W-:Y:S02]  /*04b0*/  SEL R35, R35, R10, !P2 ;  /* 0x0000000a23237207 */ /* 0x000fe40005000000 */
[----:B------:R-:W-:Y:S02]  /*04c0*/  ISETP.GE.AND P2, PT, R7, RZ, PT ;  /* 0x000000ff0700720c */ /* 0x000fe40003f46270 */
[----:B------:R-:W-:Y:S01]  /*04d0*/  IADD3.X R11, RZ, R7, RZ, P3, !PT ;  /* 0x00000007ff0b7210 */ /* 0x000fe20001ffe4ff */
[----:B------:R1:W4:Y:S03]  /*04e0*/  @!P0 LDG.E.EL R3, desc[UR4][R38.64] ;  /* 0x0000000426038981 */ /* 0x000326000c2e1900 */
[----:B------:R-:W-:-:S02]  /*04f0*/  SEL R11, R11, R7, !P2 ;  /* 0x000000070b0b7207 */ /* 0x000fc40005000000 */
[----:B------:R-:W-:Y:S02]  /*0500*/  SHF.R.S32.HI R7, RZ, 0x1, R30 ;  /* 0x00000001ff077819 */ /* 0x000fe4000001141e */
[----:B------:R-:W-:Y:S01]  /*0510*/  SEL R5, R5, R6, !P2 ;  /* 0x0000000605057207 */ /* 0x000fe20005000000 */
[--C-:B-1----:R-:W-:Y:S01]  /*0520*/  IMAD.WIDE R38, R0, 0x4, R36.reuse ;  /* 0x0000000400267825 */ /* 0x102fe200078e0224 */
[----:B------:R-:W-:Y:S02]  /*0530*/  MOV R0, RZ ;  /* 0x000000ff00007202 */ /* 0x000fe40000000f00 */
[----:B------:R-:W-:Y:S01]  /*0540*/  LEA.HI R30, R30, R7, RZ, 0x1 ;  /* 0x000000071e1e7211 */ /* 0x000fe200078f08ff */
[----:B------:R-:W-:Y:S01]  /*0550*/  IMAD.WIDE R36, R25, 0x4, R36 ;  /* 0x0000000419247825 */ /* 0x000fe200078e0224 */
[----:B--2---:R-:W-:Y:S01]  /*0560*/  ISETP.GE.AND P2, PT, R23, RZ, PT ;  /* 0x000000ff1700720c */ /* 0x004fe20003f46270 */
[----:B------:R-:W2:Y:S01]  /*0570*/  @!P0 LDG.E.EL R2, desc[UR4][R38.64] ;  /* 0x0000000426028981 */ /* 0x000ea2000c2e1900 */
[----:B------:R-:W-:-:S02]  /*0580*/  IADD3 R7, P3, R22, 0x28, RZ ;  /* 0x0000002816077810 */ /* 0x000fc40007f7e0ff */
[----:B---3--:R-:W-:Y:S01]  /*0590*/  ISETP.GE.AND P0, PT, R19, RZ, PT ;  /* 0x000000ff1300720c */ /* 0x008fe20003f06270 */
[----:B------:R1:W3:Y:S01]  /*05a0*/  @!P1 LDG.E.EL R0, desc[UR4][R36.64] ;  /* 0x0000000424009981 */ /* 0x0002e2000c2e1900 */
[----:B------:R-:W-:Y:S02]  /*05b0*/  SEL R17, R7, R22, !P2 ;  /* 0x0000001607117207 */ /* 0x000fe40005000000 */
[----:B------:R-:W-:Y:S02]  /*05c0*/  IADD3 R25, P1, R18, 0x28, RZ ;  /* 0x0000002812197810 */ /* 0x000fe40007f3e0ff */
[----:B------:R-:W-:Y:S01]  /*05d0*/  IADD3.X R22, RZ, R23, RZ, P3, !PT ;  /* 0x00000017ff167210 */ /* 0x000fe20001ffe4ff */
[----:B0-----:R-:W-:Y:S01]  /*05e0*/  IMAD.WIDE.U32 R6, R13, 0x30, R14 ;  /* 0x000000300d067825 */ /* 0x001fe200078e000e */
[----:B------:R-:W-:Y:S02]  /*05f0*/  IADD3.X R41, RZ, R19, RZ, P1, !PT ;  /* 0x00000013ff297210 */ /* 0x000fe40000ffe4ff */
[----:B------:R-:W-:-:S02]  /*0600*/  SEL R16, R22, R23, !P2 ;  /* 0x0000001716107207 */ /* 0x000fc40005000000 */
[----:B------:R-:W-:Y:S02]  /*0610*/  SEL R13, R25, R18, !P0 ;  /* 0x00000012190d7207 */ /* 0x000fe40004000000 */
[----:B-----5:R-:W-:Y:S01]  /*0620*/  IADD3 R25, P2, R8, 0x28, RZ ;  /* 0x0000002808197810 */ /* 0x020fe20007f5e0ff */
[----:B------:R-:W-:Y:S01]  /*0630*/  IMAD R43, R4, 0x30, RZ ;  /* 0x00000030042b7824 */ /* 0x000fe200078e02ff */
[----:B------:R-:W-:Y:S02]  /*0640*/  SEL R4, R41, R19, !P0 ;  /* 0x0000001329047207 */ /* 0x000fe40004000000 */
[----:B------:R-:W-:Y:S02]  /*0650*/  ISETP.GE.AND P1, PT, R9, RZ, PT ;  /* 0x000000ff0900720c */ /* 0x000fe40003f26270 */
[----:B------:R-:W-:Y:S01]  /*0660*/  IADD3.X R19, RZ, R9, RZ, P2, !PT ;  /* 0x00000009ff137210 */ /* 0x000fe200017fe4ff */
[----:B------:R-:W-:Y:S01]  /*0670*/  IMAD R23, R24, 0x30, RZ ;  /* 0x0000003018177824 */ /* 0x000fe200078e02ff */
[----:B------:R-:W-:-:S02]  /*0680*/  SEL R25, R25, R8, !P1 ;  /* 0x0000000819197207 */ /* 0x000fc40004800000 */
[----:B------:R-:W-:Y:S01]  /*0690*/  SEL R10, R19, R9, !P1 ;  /* 0x00000009130a7207 */ /* 0x000fe20004800000 */
[----:B------:R-:W-:Y:S01]  /*06a0*/  IMAD.WIDE.U32 R8, R35, 0x30, R14 ;  /* 0x0000003023087825 */ /* 0x000fe200078e000e */
[----:B------:R-:W-:Y:S02]  /*06b0*/  IADD3 R7, R7, R43, RZ ;  /* 0x0000002b07077210 */ /* 0x000fe40007ffe0ff */
[----:B------:R-:W-:Y:S01]  /*06c0*/  ISETP.GE.AND P0, PT, R29, 0x30, PT ;  /* 0x000000301d00780c */ /* 0x000fe20003f06270 */
[----:B------:R-:W-:Y:S01]  /*06d0*/  IMAD R29, R30, -0xc, R29 ;  /* 0xfffffff41e1d7824 */ /* 0x000fe200078e021d */
[----:B------:R-:W-:Y:S02]  /*06e0*/  IADD3 R19, P2, R20, 0x28, RZ ;  /* 0x0000002814137810 */ /* 0x000fe40007f5e0ff */
[----:B------:R-:W-:Y:S01]  /*06f0*/  IADD3 R9, R9, R23, RZ ;  /* 0x0000001709097210 */ /* 0x000fe20007ffe0ff */
[----:B------:R-:W-:Y:S01]  /*0700*/  IMAD.WIDE R6, R29, 0x4, R6 ;  /* 0x000000041d067825 */ /* 0x000fe200078e0206 */
[----:B------:R-:W-:-:S02]  /*0710*/  ISETP.GE.AND P1, PT, R21, RZ, PT ;  /* 0x000000ff1500720c */ /* 0x000fc40003f26270 */
[----:B------:R-:W-:Y:S01]  /*0720*/  IADD3.X R35, RZ, R21, RZ, P2, !PT ;  /* 0x00000015ff237210 */ /* 0x000fe200017fe4ff */
[----:B------:R-:W-:Y:S01]  /*0730*/  IMAD.WIDE R8, R29, 0x4, R8 ;  /* 0x000000041d087825 */ /* 0x000fe200078e0208 */
[----:B------:R-:W-:Y:S02]  /*0740*/  SEL R19, R19, R20, !P1 ;  /* 0x0000001413137207 */ /* 0x000fe40004800000 */
[----:B------:R-:W-:Y:S01]  /*0750*/  SEL R35, R35, R21, !P1 ;  /* 0x0000001523237207 */ /* 0x000fe20004800000 */
[----:B------:R-:W-:Y:S02]  /*0760*/  IMAD R27, R27, 0x780, RZ ;  /* 0x000007801b1b7824 */ /* 0x000fe400078e02ff */
[----:B-1----:R-:W-:Y:S01]  /*0770*/  IMAD.WIDE.U32 R36, R33, 0x780, R6 ;  /* 0x0000078021247825 */ /* 0x002fe200078e0006 */
[----:B------:R-:W-:-:S03]  /*0780*/  ISETP.LT.AND P1, PT, R31, 0x16261, !P0 ;  /* 0x000162611f00780c */ /* 0x000fc60004721270 */
[----:B------:R-:W-:Y:S01]  /*0790*/  IMAD.WIDE.U32 R32, R33, 0x780, R8 ;  /* 0x0000078021207825 */ /* 0x000fe200078e0008 */
[----:B------:R-:W-:-:S03]  /*07a0*/  IADD3 R37, R37, R27, RZ ;  /* 0x0000001b25257210 */ /* 0x000fc60007ffe0ff */
[----:B------:R-:W-:Y:S01]  /*07b0*/  IMAD R45, R30, 0x4b00, RZ ;  /* 0x00004b001e2d7824 */ /* 0x000fe200078e02ff */
[----:B------:R-:W-:Y:S02]  /*07c0*/  CS2R R20, SRZ ;  /* 0x0000000000147805 */ /* 0x000fe4000001ff00 */
[----:B------:R-:W-:Y:S02]  /*07d0*/  CS2R R22, SRZ ;  /* 0x0000000000167805 */ /* 0x000fe4000001ff00 */
[----:B------:R-:W-:Y:S01]  /*07e0*/  IADD3 R33, R27, R33, RZ ;  /* 0x000000211b217210 */ /* 0x000fe20007ffe0ff */
[----:B------:R-:W-:Y:S01]  /*07f0*/  IMAD.WIDE R36, R45, 0x4, R36 ;  /* 0x000000042d247825 */ /* 0x000fe200078e0224 */
[----:B------:R-:W-:Y:S02]  /*0800*/  ISETP.LT.AND P0, PT, R12, 0x16261, !P0 ;  /* 0x000162610c00780c */ /* 0x000fe40004701270 */
[----:B------:R-:W-:Y:S01]  /*0810*/  CS2R R26, SRZ ;  /* 0x00000000001a7805 */ /* 0x000fe2000001ff00 */
[--C-:B------:R-:W-:Y:S01]  /*0820*/  IMAD.WIDE.U32 R12, R13, 0x30, R14.reuse ;  /* 0x000000300d0c7825 */ /* 0x100fe200078e000e */
[----:B------:R0:W5:Y:S03]  /*0830*/  @P1 LDG.E.128 R20, desc[UR4][R36.64] ;  /* 0x0000000424141981 */ /* 0x000166000c1e1d00 */
[----:B------:R-:W-:Y:S01]  /*0840*/  IMAD.WIDE.U32 R14, R25, 0x30, R14 ;  /* 0x00000030190e7825 */ /* 0x000fe200078e000e */
[----:B------:R-:W-:-:S03]  /*0850*/  CS2R R24, SRZ ;  /* 0x0000000000187805 */ /* 0x000fc6000001ff00 */
[----:B------:R-:W-:Y:S02]  /*0860*/  IMAD R11, R11, 0x780, RZ ;  /* 0x000007800b0b7824 */ /* 0x000fe400078e02ff */
[----:B------:R-:W-:-:S04]  /*0870*/  IMAD.WIDE.U32 R6, R5, 0x780, R6 ;  /* 0x0000078005067825 */ /* 0x000fc800078e0006 */
[----:B------:R-:W-:Y:S01]  /*0880*/  IMAD.WIDE R32, R45, 0x4, R32 ;  /* 0x000000042d207825 */ /* 0x000fe200078e0220 */
[----:B------:R-:W-:-:S03]  /*0890*/  IADD3 R7, R7, R11, RZ ;  /* 0x0000000b07077210 */ /* 0x000fc60007ffe0ff */
[----:B------:R-:W-:Y:S01]  /*08a0*/  IMAD.WIDE.U32 R8, R5, 0x780, R8 ;  /* 0x0000078005087825 */ /* 0x000fe200078e0008 */
[----:B------:R1:W5:Y:S03]  /*08b0*/  @P1 LDG.E.128 R24, desc[UR4][R32.64] ;  /* 0x0000000420181981 */ /* 0x000366000c1e1d00 */
[----:B0-----:R-:W-:Y:S01]  /*08c0*/  IMAD R37, R4, 0x30, RZ ;  /* 0x0000003004257824 */ /* 0x001fe200078e02ff */
[----:B------:R-:W-:Y:S02]  /*08d0*/  IADD3 R39, R11, R9, RZ ;  /* 0x000000090b277210 */ /* 0x000fe40007ffe0ff */
[----:B------:R-:W-:Y:S02]  /*08e0*/  MOV R38, R8 ;  /* 0x0000000800267202 */ /* 0x000fe40000000f00 */
[----:B------:R-:W-:Y:S01]  /*08f0*/  IADD3 R13, R13, R37, RZ ;  /* 0x000000250d0d7210 */ /* 0x000fe20007ffe0ff */
[----:B------:R-:W-:Y:S01]  /*0900*/  IMAD.WIDE R36, R45, 0x4, R6 ;  /* 0x000000042d247825 */ /* 0x000fe200078e0206 */
[----:B------:R-:W-:-:S02]  /*0910*/  CS2R R4, SRZ ;  /* 0x0000000000047805 */ /* 0x000fc4000001ff00 */
[----:B------:R-:W-:Y:S02]  /*0920*/  CS2R R6, SRZ ;  /* 0x0000000000067805 */ /* 0x000fe4000001ff00 */
[----:B------:R-:W-:Y:S01]  /*0930*/  CS2R R8, SRZ ;  /* 0x0000000000087805 */ /* 0x000fe2000001ff00 */
[----:B-1----:R-:W-:Y:S01]  /*0940*/  IMAD R33, R10, 0x30, RZ ;  /* 0x000000300a217824 */ /* 0x002fe200078e02ff */
[----:B------:R-:W-:Y:S01]  /*0950*/  CS2R R10, SRZ ;  /* 0x00000000000a7805 */ /* 0x000fe2000001ff00 */
[----:B------:R-:W-:Y:S01]  /*0960*/  IMAD.WIDE R38, R45, 0x4, R38 ;  /* 0x000000042d267825 */ /* 0x000fe200078e0226 */
[----:B------:R0:W2:Y:S04]  /*0970*/  @P1 LDG.E.128 R4, desc[UR4][R36.64] ;  /* 0x0000000424041981 */ /* 0x0000a8000c1e1d00 */
[----:B------:R1:W2:Y:S01]  /*0980*/  @P1 LDG.E.128 R8, desc[UR4][R38.64] ;  /* 0x0000000426081981 */ /* 0x0002a2000c1e1d00 */
[----:B------:R-:W-:Y:S01]  /*0990*/  IADD3 R15, R15, R33, RZ ;  /* 0x000000210f0f7210 */ /* 0x000fe20007ffe0ff */
[----:B------:R-:W-:-:S04]  /*09a0*/  IMAD.WIDE R12, R29, 0x4, R12 ;  /* 0x000000041d0c7825 */ /* 0x000fc800078e020c */
[----:B------:R-:W-:-:S04]  /*09b0*/  IMAD.WIDE R14, R29, 0x4, R14 ;  /* 0x000000041d0e7825 */ /* 0x000fc800078e020e */
[----:B------:R-:W-:Y:S02]  /*09c0*/  IMAD R16, R16, 0x780, RZ ;  /* 0x0000078010107824 */ /* 0x000fe400078e02ff */
[----:B------:R-:W-:-:S04]  /*09d0*/  IMAD.WIDE.U32 R42, R17, 0x780, R12 ;  /* 0x00000780112a7825 */ /* 0x000fc800078e000c */
[----:B0-----:R-:W-:Y:S01]  /*09e0*/  IMAD.WIDE.U32 R36, R17, 0x780, R14 ;  /* 0x0000078011247825 */ /* 0x001fe200078e000e */
[----:B------:R-:W-:-:S03]  /*09f0*/  IADD3 R43, R43, R16, RZ ;  /* 0x000000102b2b7210 */ /* 0x000fc60007ffe0ff */
[----:B------:R-:W-:Y:S01]  /*0a00*/  IMAD R35, R35, 0x780, RZ ;  /* 0x0000078023237824 */ /* 0x000fe200078e02ff */
[----:B------:R-:W-:Y:S01]  /*0a10*/  IADD3 R17, R16, R37, RZ ;  /* 0x0000002510117210 */ /* 0x000fe20007ffe0ff */
[----:B------:R-:W-:Y:S01]  /*0a20*/  IMAD.WIDE.U32 R12, R19, 0x780, R12 ;  /* 0x00000780130c7825 */ /* 0x000fe200078e000c */
[----:B------:R-:W-:-:S03]  /*0a30*/  MOV R16, R36 ;  /* 0x0000002400107202 */ /* 0x000fc60000000f00 */
[----:B------:R-:W-:Y:S01]  /*0a40*/  IMAD.WIDE.U32 R14, R19, 0x780, R14 ;  /* 0x00000780130e7825 */ /* 0x000fe200078e000e */
[----:B------:R-:W-:-:S03]  /*0a50*/  IADD3 R13, R13, R35, RZ ;  /* 0x000000230d0d7210 */ /* 0x000fc60007ffe0ff */
[C---:B-1----:R-:W-:Y:S01]  /*0a60*/  IMAD.WIDE R38, R45.reuse, 0x4, R16 ;  /* 0x000000042d267825 */ /* 0x042fe200078e0210 */
[----:B------:R-:W-:Y:S02]  /*0a70*/  IADD3 R15, R35, R15, RZ ;  /* 0x0000000f230f7210 */ /* 0x000fe40007ffe0ff */
[----:B------:R-:W-:Y:S01]  /*0a80*/  CS2R R18, SRZ ;  /* 0x0000000000127805 */ /* 0x000fe2000001ff00 */
[----:B------:R-:W-:-:S04]  /*0a90*/  IMAD.WIDE R42, R45, 0x4, R42 ;  /* 0x000000042d2a7825 */ /* 0x000fc800078e022a */
[----:B------:R-:W-:Y:S01]  /*0aa0*/  IMAD.WIDE R40, R45, 0x4, R12 ;  /* 0x000000042d287825 */ /* 0x000fe200078e020c */
[----:B------:R-:W-:-:S03]  /*0ab0*/  CS2R R12, SRZ ;  /* 0x00000000000c7805 */ /* 0x000fc6000001ff00 */
[----:B------:R-:W-:Y:S01]  /*0ac0*/  IMAD.WIDE R44, R45, 0x4, R14 ;  /* 0x000000042d2c7825 */ /* 0x000fe200078e020e */
[----:B------:R-:W-:-:S06]  /*0ad0*/  CS2R R14, SRZ ;  /* 0x00000000000e7805 */ /* 0x000fcc000001ff00 */
[----:B------:R0:W3:Y:S01]  /*0ae0*/  @P0 LDG.E.128 R12, desc[UR4][R40.64] ;  /* 0x00000004280c0981 */ /* 0x0000e2000c1e1d00 */
[----:B-----5:R-:W-:Y:S01]  /*0af0*/  FADD R16, R25, -R21 ;  /* 0x8000001519107221 */ /* 0x020fe20000000000 */
[----:B------:R-:W-:-:S03]  /*0b00*/  FADD R33, R24, -R20 ;  /* 0x8000001418217221 */ /* 0x000fc60000000000 */
[-C--:B----4-:R-:W-:Y:S01]  /*0b10*/  FFMA R35, R16, R3.reuse, R21 ;  /* 0x0000000310237223 */ /* 0x090fe20000000015 */
[----:B------:R-:W-:Y:S01]  /*0b20*/  CS2R R16, SRZ ;  /* 0x0000000000107805 */ /* 0x000fe2000001ff00 */
[----:B------:R-:W-:Y:S01]  /*0b30*/  FFMA R33, R33, R3, R20 ;  /* 0x0000000321217223 */ /* 0x000fe20000000014 */
[----:B------:R-:W-:Y:S01]  /*0b40*/  FADD R37, R26, -R22 ;  /* 0x800000161a257221 */ /* 0x000fe20000000000 */
[----:B------:R-:W-:-:S03]  /*0b50*/  FADD R20, R27, -R23 ;  /* 0x800000171b147221 */ /* 0x000fc60000000000 */
[----:B------:R-:W3:Y:S01]  /*0b60*/  @P0 LDG.E.128 R16, desc[UR4][R44.64] ;  /* 0x000000042c100981 */ /* 0x000ee2000c1e1d00 */
[-C--:B------:R-:W-:Y:S01]  /*0b70*/  FFMA R37, R37, R3.reuse, R22 ;  /* 0x0000000325257223 */ /* 0x080fe20000000016 */
[----:B0-----:R-:W-:Y:S01]  /*0b80*/  FFMA R41, R20, R3, R23 ;  /* 0x0000000314297223 */ /* 0x001fe20000000017 */
[----:B------:R-:W-:Y:S02]  /*0b90*/  CS2R R22, SRZ ;  /* 0x0000000000167805 */ /* 0x000fe4000001ff00 */
[----:B------:R-:W-:Y:S02]  /*0ba0*/  CS2R R24, SRZ ;  /* 0x0000000000187805 */ /* 0x000fe4000001ff00 */
[----:B------:R-:W-:Y:S01]  /*0bb0*/  CS2R R26, SRZ ;  /* 0x00000000001a7805 */ /* 0x000fe2000001ff00 */
[----:B--2---:R-:W-:-:S05]  /*0bc0*/  FADD R21, R8, -R4 ;  /* 0x8000000408157221 */ /* 0x004fca0000000000 */
[----:B------:R-:W2:Y:S01]  /*0bd0*/  @P0 LDG.E.128 R24, desc[UR4][R38.64] ;  /* 0x0000000426180981 */ /* 0x000ea2000c1e1d00 */
[----:B------:R-:W-:Y:S01]  /*0be0*/  FFMA R4, R21, R3, R4 ;  /* 0x0000000315047223 */ /* 0x000fe20000000004 */
[----:B------:R-:W-:-:S06]  /*0bf0*/  CS2R R20, SRZ ;  /* 0x0000000000147805 */ /* 0x000fcc000001ff00 */
[----:B------:R-:W2:Y:S01]  /*0c00*/  @P0 LDG.E.128 R20, desc[UR4][R42.64] ;  /* 0x000000042a140981 */ /* 0x000ea2000c1e1d00 */
[----:B------:R-:W-:Y:S01]  /*0c10*/  FADD R8, R9, -R5 ;  /* 0x8000000509087221 */ /* 0x000fe20000000000 */
[----:B------:R-:W-:-:S03]  /*0c20*/  FADD R9, R10, -R6 ;  /* 0x800000060a097221 */ /* 0x000fc60000000000 */
[-C--:B------:R-:W-:Y:S01]  /*0c30*/  FFMA R10, R8, R3.reuse, R5 ;  /* 0x00000003080a7223 */ /* 0x080fe20000000005 */
[----:B------:R-:W-:Y:S01]  /*0c40*/  FADD R8, R11, -R7 ;  /* 0x800000070b087221 */ /* 0x000fe20000000000 */
[----:B------:R-:W-:Y:S02]  /*0c50*/  IMAD R32, R30, 0x109c8c, R29 ;  /* 0x00109c8c1e207824 */ /* 0x000fe400078e021d */
[-C--:B------:R-:W-:Y:S01]  /*0c60*/  FFMA R6, R9, R3.reuse, R6 ;  /* 0x0000000309067223 */ /* 0x080fe20000000006 */
[----:B------:R-:W-:Y:S02]  /*0c70*/  FFMA R30, R8, R3, R7 ;  /* 0x00000003081e7223 */ /* 0x000fe40000000007 */
[----:B------:R-:W0:Y:S01]  /*0c80*/  LDC.64 R8, c[0x0][0x248] ;  /* 0x00009200ff087b82 */ /* 0x000e220000000a00 */
[----:B------:R-:W-:Y:S02]  /*0c90*/  IMAD R31, R31, 0xc, R32 ;  /* 0x0000000c1f1f7824 */ /* 0x000fe400078e0220 */
[----:B------:R-:W-:Y:S01]  /*0ca0*/  FADD R4, -R33, R4 ;  /* 0x0000000421047221 */ /* 0x000fe20000000100 */
[----:B------:R-:W-:Y:S01]  /*0cb0*/  FADD R10, -R35, R10 ;  /* 0x0000000a230a7221 */ /* 0x000fe20000000100 */
[----:B------:R-:W-:Y:S01]  /*0cc0*/  FADD R6, -R37, R6 ;  /* 0x0000000625067221 */ /* 0x000fe20000000100 */
[----:B------:R-:W-:Y:S01]  /*0cd0*/  FADD R30, -R41, R30 ;  /* 0x0000001e291e7221 */ /* 0x000fe20000000100 */
[-C--:B------:R-:W-:Y:S01]  /*0ce0*/  FFMA R4, R4, R2.reuse, R33 ;  /* 0x0000000204047223 */ /* 0x080fe20000000021 */
[-C--:B------:R-:W-:Y:S01]  /*0cf0*/  FFMA R5, R10, R2.reuse, R35 ;  /* 0x000000020a057223 */ /* 0x080fe20000000023 */
[-C--:B------:R-:W-:Y:S01]  /*0d00*/  FFMA R6, R6, R2.reuse, R37 ;  /* 0x0000000206067223 */ /* 0x080fe20000000025 */
[----:B------:R-:W-:Y:S01]  /*0d10*/  FFMA R7, R30, R2, R41 ;  /* 0x000000021e077223 */ /* 0x000fe20000000029 */
[----:B---3--:R-:W-:Y:S01]  /*0d20*/  FADD R3, R16, -R12 ;  /* 0x8000000c10037221 */ /* 0x008fe20000000000 */
[----:B------:R-:W-:-:S03]  /*0d30*/  FADD R16, R17, -R13 ;  /* 0x8000000d11107221 */ /* 0x000fc60000000000 */
[-C--:B------:R-:W-:Y:S01]  /*0d40*/  FFMA R12, R3, R28.reuse, R12 ;  /* 0x0000001c030c7223 */ /* 0x080fe2000000000c */
[----:B------:R-:W-:Y:S01]  /*0d50*/  FADD R3, R18, -R14 ;  /* 0x8000000e12037221 */ /* 0x000fe20000000000 */
[----:B------:R-:W-:Y:S01]  /*0d60*/  FADD R18, R19, -R15 ;  /* 0x8000000f13127221 */ /* 0x000fe20000000000 */
[----:B------:R-:W-:-:S03]  /*0d70*/  FFMA R13, R16, R28, R13 ;  /* 0x0000001c100d7223 */ /* 0x000fc6000000000d */
[-C--:B------:R-:W-:Y:S01]  /*0d80*/  FFMA R15, R18, R28.reuse, R15 ;  /* 0x0000001c120f7223 */ /* 0x080fe2000000000f */
[----:B------:R-:W-:Y:S01]  /*0d90*/  FFMA R14, R3, R28, R14 ;  /* 0x0000001c030e7223 */ /* 0x000fe2000000000e */
[----:B0-----:R-:W-:-:S04]  /*0da0*/  IMAD.WIDE R2, R31, 0x4, R8 ;  /* 0x000000041f027825 */ /* 0x001fc800078e0208 */
[----:B--2---:R-:W-:Y:S01]  /*0db0*/  FADD R11, R24, -R20 ;  /* 0x80000014180b7221 */ /* 0x004fe20000000000 */
[----:B------:R-:W-:Y:S01]  /*0dc0*/  FADD R18, R25, -R21 ;  /* 0x8000001519127221 */ /* 0x000fe20000000000 */
[----:B------:R-:W-:Y:S01]  /*0dd0*/  FADD R17, R26, -R22 ;  /* 0x800000161a117221 */ /* 0x000fe20000000000 */
[----:B------:R-:W-:Y:S01]  /*0de0*/  FADD R16, R27, -R23 ;  /* 0x800000171b107221 */ /* 0x000fe20000000000 */
[----:B------:R-:W-:Y:S01]  /*0df0*/  IADD3 R25, R31, 0x60, RZ ;  /* 0x000000601f197810 */ /* 0x000fe20007ffe0ff */
[-C--:B------:R-:W-:Y:S01]  /*0e00*/  FFMA R11, R11, R28.reuse, R20 ;  /* 0x0000001c0b0b7223 */ /* 0x080fe20000000014 */
[-C--:B------:R-:W-:Y:S01]  /*0e10*/  FFMA R18, R18, R28.reuse, R21 ;  /* 0x0000001c12127223 */ /* 0x080fe20000000015 */
[-C--:B------:R-:W-:Y:S01]  /*0e20*/  FFMA R19, R17, R28.reuse, R22 ;  /* 0x0000001c11137223 */ /* 0x080fe20000000016 */
[----:B------:R-:W-:Y:S01]  /*0e30*/  FFMA R23, R16, R28, R23 ;  /* 0x0000001c10177223 */ /* 0x000fe20000000017 */
[----:B------:R-:W-:-:S04]  /*0e40*/  IMAD.WIDE R16, R25, 0x4, R8 ;  /* 0x0000000419107825 */ /* 0x000fc800078e0208 */
[----:B------:R-:W-:Y:S01]  /*0e50*/  FADD R8, -R11, R12 ;  /* 0x0000000c0b087221 */ /* 0x000fe20000000100 */
[----:B------:R-:W-:Y:S01]  /*0e60*/  FADD R9, -R18, R13 ;  /* 0x0000000d12097221 */ /* 0x000fe20000000100 */
[----:B------:R-:W-:Y:S01]  /*0e70*/  FADD R10, -R19, R14 ;  /* 0x0000000e130a7221 */ /* 0x000fe20000000100 */
[----:B------:R-:W-:Y:S01]  /*0e80*/  FADD R12, -R23, R15 ;  /* 0x0000000f170c7221 */ /* 0x000fe20000000100 */
[----:B------:R0:W-:Y:S01]  /*0e90*/  @P1 STG.E.128 desc[UR4][R2.64], R4 ;  /* 0x0000000402001986 */ /* 0x0001e2000c101d04 */
[-C--:B------:R-:W-:Y:S01]  /*0ea0*/  FFMA R8, R8, R0.reuse, R11 ;  /* 0x0000000008087223 */ /* 0x080fe2000000000b */
[-C--:B------:R-:W-:Y:S01]  /*0eb0*/  FFMA R9, R9, R0.reuse, R18 ;  /* 0x0000000009097223 */ /* 0x080fe20000000012 */
[-C--:B------:R-:W-:Y:S01]  /*0ec0*/  FFMA R10, R10, R0.reuse, R19 ;  /* 0x000000000a0a7223 */ /* 0x080fe20000000013 */
[----:B------:R-:W-:Y:S01]  /*0ed0*/  FFMA R11, R12, R0, R23 ;  /* 0x000000000c0b7223 */ /* 0x000fe20000000017 */
[----:B0-----:R-:W-:Y:S06]  /*0ee0*/  @!P0 EXIT ;  /* 0x000000000000894d */ /* 0x001fec0003800000 */
[----:B------:R-:W-:Y:S01]  /*0ef0*/  STG.E.128 desc[UR4][R16.64], R8 ;  /* 0x0000000810007986 */ /* 0x000fe2000c101d04 */
[----:B------:R-:W-:Y:S05]  /*0f00*/  EXIT ;  /* 0x000000000000794d */ /* 0x000fea0003800000 */
.L_x_0:
[----:B------:R-:W-:-:S00]  /*0f10*/  BRA `(.L_x_0) ;  /* 0xfffffffc00fc7947 */ /* 0x000fc0000383ffff */
[----:B------:R-:W-:-:S00]  /*0f20*/  NOP ;  /* 0x0000000000007918 */ /* 0x000fc00000000000 */
        /* <DEDUP_REMOVED lines=13> */
.L_x_1:


//--------------------- .nv.constant0.triton_poi_fused__unsafe_index_add_mul_sub_31 --------------------------
	.section	.nv.constant0.triton_poi_fused__unsafe_index_add_mul_sub_31,"a",@progbits
	.sectionflags	@""
	.align	4
.nv.constant0.triton_poi_fused__unsafe_index_add_mul_sub_31:
	.zero		600
